//
// Generated by NVIDIA NVVM Compiler
//
// Compiler Build ID: CL-36424714
// Cuda compilation tools, release 13.0, V13.0.88
// Based on NVVM 20.0.0
//

.version 9.0
.target sm_100
.address_size 64

	// .globl	_Z16grayscale_kernelPfS_

.visible .entry _Z16grayscale_kernelPfS_(
	.param .u64 .ptr .align 1 _Z16grayscale_kernelPfS__param_0,
	.param .u64 .ptr .align 1 _Z16grayscale_kernelPfS__param_1
)
{
	.reg .b32 	%r<13>;
	.reg .b32 	%f<5>;
	.reg .b64 	%rd<9>;
	.reg .b64 	%fd<7>;

	ld.param.u64 	%rd1, [_Z16grayscale_kernelPfS__param_0];
	ld.param.u64 	%rd2, [_Z16grayscale_kernelPfS__param_1];
	cvta.to.global.u64 	%rd3, %rd2;
	cvta.to.global.u64 	%rd4, %rd1;
	mov.u32 	%r1, %tid.x;
	mov.u32 	%r2, %tid.y;
	mov.u32 	%r3, %ctaid.x;
	mov.u32 	%r4, %ctaid.y;
	mov.u32 	%r5, %ntid.x;
	mad.lo.s32 	%r6, %r3, %r5, %r1;
	mov.u32 	%r7, %ntid.y;
	mad.lo.s32 	%r8, %r4, %r7, %r2;
	mul.lo.s32 	%r9, %r6, 3;
	mad.lo.s32 	%r10, %r8, 768, %r9;
	mul.wide.s32 	%rd5, %r10, 4;
	add.s64 	%rd6, %rd4, %rd5;
	ld.global.f32 	%f1, [%rd6];
	ld.global.f32 	%f2, [%rd6+4];
	ld.global.f32 	%f3, [%rd6+8];
	cvt.f64.f32 	%fd1, %f1;
	cvt.f64.f32 	%fd2, %f2;
	mul.f64 	%fd3, %fd2, 0d3FE6B851EB851EB8;
	fma.rn.f64 	%fd4, %fd1, 0d3FCAE147AE147AE1, %fd3;
	cvt.f64.f32 	%fd5, %f3;
	fma.rn.f64 	%fd6, %fd5, 0d3FB1EB851EB851EC, %fd4;
	cvt.rn.f32.f64 	%f4, %fd6;
	shl.b32 	%r11, %r8, 8;
	add.s32 	%r12, %r11, %r6;
	mul.wide.s32 	%rd7, %r12, 4;
	add.s64 	%rd8, %rd3, %rd7;
	st.global.f32 	[%rd8], %f4;
	ret;

}


// ===== COMPILED SASS (sm_100) =====

	.target	sm_100

	.elftype	@"ET_EXEC"


//--------------------- .note.nv.tkinfo           --------------------------
	.section	.note.nv.tkinfo,"",@"SHT_NOTE"
	.sectionflags	@"SHF_NOTE_NV_TKINFO"
	.tkinfo
        /*0018*/ 	.word	0x00000002
        /*0030*/ 	.string	""
        /*0030*/ 	.string	"ptxas"
        /*0030*/ 	.string	"Cuda compilation tools, release 13.0, V13.0.88"
        /*0030*/ 	.string	"Build cuda_13.0.r13.0/compiler.36424714_0"
        /*0030*/ 	.string	"-arch sm_100 -m 64 "



//--------------------- .note.nv.cuinfo           --------------------------
	.section	.note.nv.cuinfo,"",@"SHT_NOTE"
	.sectionflags	@"SHF_NOTE_NV_CUINFO"
        /*0018*/ 	.short	0x0002
        /*001a*/ 	.short	0x0064
        /*001c*/ 	.short	0x0082
	.zero		2


//--------------------- .nv.info                  --------------------------
	.section	.nv.info,"",@"SHT_CUDA_INFO"
	.align	4


	//----- nvinfo : EIATTR_REGCOUNT
	.align		4
        /*0000*/ 	.byte	0x04, 0x2f
        /*0002*/ 	.short	(.L_1 - .L_0)
	.align		4
.L_0:
        /*0004*/ 	.word	index@(_Z16grayscale_kernelPfS_)
        /*0008*/ 	.word	0x00000010


	//----- nvinfo : EIATTR_FRAME_SIZE
	.align		4
.L_1:
        /*000c*/ 	.byte	0x04, 0x11
        /*000e*/ 	.short	(.L_3 - .L_2)
	.align		4
.L_2:
        /*0010*/ 	.word	index@(_Z16grayscale_kernelPfS_)
        /*0014*/ 	.word	0x00000000


	//----- nvinfo : EIATTR_MIN_STACK_SIZE
	.align		4
.L_3:
        /*0018*/ 	.byte	0x04, 0x12
        /*001a*/ 	.short	(.L_5 - .L_4)
	.align		4
.L_4:
        /*001c*/ 	.word	index@(_Z16grayscale_kernelPfS_)
        /*0020*/ 	.word	0x00000000
.L_5:


//--------------------- .nv.compat                --------------------------
	.section	.nv.compat,"",@"SHT_CUDA_COMPAT_INFO"
	.align	4
        /*0000*/ 	.byte	0x02, 0x09, 0x00, 0x00, 0x02, 0x02, 0x01, 0x00, 0x02, 0x05, 0x05, 0x00, 0x03, 0x07, 0x01, 0x01
        /*0010*/ 	.byte	0x02, 0x03, 0x00, 0x00, 0x02, 0x06, 0x01, 0x00, 0x04, 0x0b, 0x08, 0x00, 0x01, 0x00, 0x00, 0x00
        /*0020*/ 	.byte	0x00, 0x00, 0x00, 0x00


//--------------------- .nv.info._Z16grayscale_kernelPfS_ --------------------------
	.section	.nv.info._Z16grayscale_kernelPfS_,"",@"SHT_CUDA_INFO"
	.sectionflags	@""
	.align	4


	//----- nvinfo : EIATTR_CUDA_API_VERSION
	.align		4
        /*0000*/ 	.byte	0x04, 0x37
        /*0002*/ 	.short	(.L_7 - .L_6)
.L_6:
        /*0004*/ 	.word	0x00000082


	//----- nvinfo : EIATTR_KPARAM_INFO
	.align		4
.L_7:
        /*0008*/ 	.byte	0x04, 0x17
        /*000a*/ 	.short	(.L_9 - .L_8)
.L_8:
        /*000c*/ 	.word	0x00000000
        /*0010*/ 	.short	0x0001
        /*0012*/ 	.short	0x0008
        /*0014*/ 	.byte	0x00, 0xf5, 0x21, 0x00


	//----- nvinfo : EIATTR_KPARAM_INFO
	.align		4
.L_9:
        /*0018*/ 	.byte	0x04, 0x17
        /*001a*/ 	.short	(.L_11 - .L_10)
.L_10:
        /*001c*/ 	.word	0x00000000
        /*0020*/ 	.short	0x0000
        /*0022*/ 	.short	0x0000
        /*0024*/ 	.byte	0x00, 0xf5, 0x21, 0x00


	//----- nvinfo : EIATTR_SPARSE_MMA_MASK
	.align		4
.L_11:
        /*0028*/ 	.byte	0x03, 0x50
        /*002a*/ 	.short	0x0000


	//----- nvinfo : EIATTR_MAXREG_COUNT
	.align		4
        /*002c*/ 	.byte	0x03, 0x1b
        /*002e*/ 	.short	0x00ff


	//----- nvinfo : EIATTR_MERCURY_ISA_VERSION
	.align		4
        /*0030*/ 	.byte	0x03, 0x5f
        /*0032*/ 	.short	0x0101


	//----- nvinfo : EIATTR_VRC_CTA_INIT_COUNT
	.align		4
        /*0034*/ 	.byte	0x02, 0x4a
	.zero		1
	.zero		1


	//----- nvinfo : EIATTR_EXIT_INSTR_OFFSETS
	.align		4
        /*0038*/ 	.byte	0x04, 0x1c
        /*003a*/ 	.short	(.L_13 - .L_12)


	//   ....[0]....
.L_12:
        /*003c*/ 	.word	0x00000210


	//----- nvinfo : EIATTR_CBANK_PARAM_SIZE
	.align		4
.L_13:
        /*0040*/ 	.byte	0x03, 0x19
        /*0042*/ 	.short	0x0010


	//----- nvinfo : EIATTR_PARAM_CBANK
	.align		4
        /*0044*/ 	.byte	0x04, 0x0a
        /*0046*/ 	.short	(.L_15 - .L_14)
	.align		4
.L_14:
        /*0048*/ 	.word	index@(.nv.constant0._Z16grayscale_kernelPfS_)
        /*004c*/ 	.short	0x0380
        /*004e*/ 	.short	0x0010


	//----- nvinfo : EIATTR_SW_WAR
	.align		4
.L_15:
        /*0050*/ 	.byte	0x04, 0x36
        /*0052*/ 	.short	(.L_17 - .L_16)
.L_16:
        /*0054*/ 	.word	0x00000008
.L_17:


//--------------------- .nv.callgraph             --------------------------
	.section	.nv.callgraph,"",@"SHT_CUDA_CALLGRAPH"
	.align	4
	.sectionentsize	8
	.align		4
        /*0000*/ 	.word	0x00000000
	.align		4
        /*0004*/ 	.word	0xffffffff
	.align		4
        /*0008*/ 	.word	0x00000000
	.align		4
        /*000c*/ 	.word	0xfffffffe
	.align		4
        /*0010*/ 	.word	0x00000000
	.align		4
        /*0014*/ 	.word	0xfffffffd
	.align		4
        /*0018*/ 	.word	0x00000000
	.align		4
        /*001c*/ 	.word	0xfffffffc


//--------------------- .text._Z16grayscale_kernelPfS_ --------------------------
	.section	.text._Z16grayscale_kernelPfS_,"ax",@progbits
	.align	128
        .global         _Z16grayscale_kernelPfS_
        .type           _Z16grayscale_kernelPfS_,@function
        .size           _Z16grayscale_kernelPfS_,(.L_x_1 - _Z16grayscale_kernelPfS_)
        .other          _Z16grayscale_kernelPfS_,@"STO_CUDA_ENTRY STV_DEFAULT"
_Z16grayscale_kernelPfS_:
.text._Z16grayscale_kernelPfS_:
[----:B------:R-:W-:Y:S01]  /*0000*/  LDC R1, c[0x0][0x37c] ;  /* 0x0000df00ff017b82 */ /* 0x000fe20000000800 */
[----:B------:R-:W0:Y:S07]  /*0010*/  S2R R0, SR_TID.X ;  /* 0x0000000000007919 */ /* 0x000e2e0000002100 */
[----:B------:R-:W0:Y:S01]  /*0020*/  LDC R7, c[0x0][0x360] ;  /* 0x0000d800ff077b82 */ /* 0x000e220000000800 */
[----:B------:R-:W1:Y:S07]  /*0030*/  S2R R5, SR_TID.Y ;  /* 0x0000000000057919 */ /* 0x000e6e0000002200 */
[----:B------:R-:W0:Y:S08]  /*0040*/  S2UR UR4, SR_CTAID.X ;  /* 0x00000000000479c3 */ /* 0x000e300000002500 */
[----:B------:R-:W1:Y:S08]  /*0050*/  S2UR UR5, SR_CTAID.Y ;  /* 0x00000000000579c3 */ /* 0x000e700000002600 */
[----:B------:R-:W1:Y:S08]  /*0060*/  LDC R4, c[0x0][0x364] ;  /* 0x0000d900ff047b82 */ /* 0x000e700000000800 */
[----:B------:R-:W2:Y:S01]  /*0070*/  LDC.64 R2, c[0x0][0x380] ;  /* 0x0000e000ff027b82 */ /* 0x000ea20000000a00 */
[----:B0-----:R-:W-:Y:S01]  /*0080*/  IMAD R0, R7, UR4, R0 ;  /* 0x0000000407007c24 */ /* 0x001fe2000f8e0200 */
[----:B------:R-:W-:Y:S01]  /*0090*/  UMOV UR6, 0xeb851eb8 ;  /* 0xeb851eb800067882 */ /* 0x000fe20000000000 */
[----:B------:R-:W-:-:S05]  /*00a0*/  UMOV UR7, 0x3fe6b851 ;  /* 0x3fe6b85100077882 */ /* 0x000fca0000000000 */
[----:B------:R-:W0:Y:S01]  /*00b0*/  LDC.64 R10, c[0x0][0x388] ;  /* 0x0000e200ff0a7b82 */ /* 0x000e220000000a00 */
[----:B-1----:R-:W-:Y:S01]  /*00c0*/  IMAD R5, R4, UR5, R5 ;  /* 0x0000000504057c24 */ /* 0x002fe2000f8e0205 */
[----:B------:R-:W1:Y:S04]  /*00d0*/  LDCU.64 UR4, c[0x0][0x358] ;  /* 0x00006b00ff0477ac */ /* 0x000e680008000a00 */
[----:B------:R-:W-:-:S04]  /*00e0*/  LEA R13, R5, R0, 0x8 ;  /* 0x00000000050d7211 */ /* 0x000fc800078e40ff */
[----:B------:R-:W-:-:S05]  /*00f0*/  LEA R5, R13, R13, 0x1 ;  /* 0x0000000d0d057211 */ /* 0x000fca00078e08ff */
[----:B--2---:R-:W-:-:S05]  /*0100*/  IMAD.WIDE R2, R5, 0x4, R2 ;  /* 0x0000000405027825 */ /* 0x004fca00078e0202 */
[----:B-1----:R-:W2:Y:S04]  /*0110*/  LDG.E R12, desc[UR4][R2.64+0x4] ;  /* 0x00000404020c7981 */ /* 0x002ea8000c1e1900 */
[----:B------:R-:W3:Y:S04]  /*0120*/  LDG.E R0, desc[UR4][R2.64] ;  /* 0x0000000402007981 */ /* 0x000ee8000c1e1900 */
[----:B------:R0:W4:Y:S02]  /*0130*/  LDG.E R8, desc[UR4][R2.64+0x8] ;  /* 0x0000080402087981 */ /* 0x000124000c1e1900 */
[----:B0-----:R-:W-:Y:S01]  /*0140*/  IMAD.WIDE R2, R13, 0x4, R10 ;  /* 0x000000040d027825 */ /* 0x001fe200078e020a */
[----:B--2---:R-:W0:Y:S08]  /*0150*/  F2F.F64.F32 R6, R12 ;  /* 0x0000000c00067310 */ /* 0x004e300000201800 */
[----:B---3--:R-:W1:Y:S01]  /*0160*/  F2F.F64.F32 R4, R0 ;  /* 0x0000000000047310 */ /* 0x008e620000201800 */
[----:B0-----:R-:W-:-:S07]  /*0170*/  DMUL R6, R6, UR6 ;  /* 0x0000000606067c28 */ /* 0x001fce0008000000 */
[----:B----4-:R-:W0:Y:S01]  /*0180*/  F2F.F64.F32 R8, R8 ;  /* 0x0000000800087310 */ /* 0x010e220000201800 */
[----:B------:R-:W-:Y:S01]  /*0190*/  UMOV UR6, 0xae147ae1 ;  /* 0xae147ae100067882 */ /* 0x000fe20000000000 */
[----:B------:R-:W-:Y:S02]  /*01a0*/  UMOV UR7, 0x3fcae147 ;  /* 0x3fcae14700077882 */ /* 0x000fe40000000000 */
[----:B-1----:R-:W-:Y:S01]  /*01b0*/  DFMA R4, R4, UR6, R6 ;  /* 0x0000000604047c2b */ /* 0x002fe20008000006 */
[----:B------:R-:W-:Y:S01]  /*01c0*/  UMOV UR6, 0x1eb851ec ;  /* 0x1eb851ec00067882 */ /* 0x000fe20000000000 */
[----:B------:R-:W-:-:S06]  /*01d0*/  UMOV UR7, 0x3fb1eb85 ;  /* 0x3fb1eb8500077882 */ /* 0x000fcc0000000000 */
[----:B0-----:R-:W-:-:S10]  /*01e0*/  DFMA R4, R8, UR6, R4 ;  /* 0x0000000608047c2b */ /* 0x001fd40008000004 */
[----:B------:R-:W0:Y:S02]  /*01f0*/  F2F.F32.F64 R5, R4 ;  /* 0x0000000400057310 */ /* 0x000e240000301000 */
[----:B0-----:R-:W-:Y:S01]  /*0200*/  STG.E desc[UR4][R2.64], R5 ;  /* 0x0000000502007986 */ /* 0x001fe2000c101904 */
[----:B------:R-:W-:Y:S05]  /*0210*/  EXIT ;  /* 0x000000000000794d */ /* 0x000fea0003800000 */
.L_x_0:
[----:B------:R-:W-:-:S00]  /*0220*/  BRA `(.L_x_0) ;  /* 0xfffffffc00fc7947 */ /* 0x000fc0000383ffff */
[----:B------:R-:W-:-:S00]  /*0230*/  NOP ;  /* 0x0000000000007918 */ /* 0x000fc00000000000 */
        /* <DEDUP_REMOVED lines=12> */
.L_x_1:


//--------------------- .nv.shared.reserved.0     --------------------------
	.section	.nv.shared.reserved.0,"aw",@nobits
	.weak		__nv_reservedSMEM_offset_0_alias
	.size		__nv_reservedSMEM_offset_0_alias, 0, 64
	.other		__nv_reservedSMEM_offset_0_alias,@"STO_CUDA_RESERVED_SHARED STV_DEFAULT"
__nv_reservedSMEM_offset_0_alias:
	.zero		0
	.zero		64


//--------------------- .nv.constant0._Z16grayscale_kernelPfS_ --------------------------
	.section	.nv.constant0._Z16grayscale_kernelPfS_,"a",@progbits
	.sectionflags	@""
	.align	4
.nv.constant0._Z16grayscale_kernelPfS_:
	.zero		912


//--------------------- SYMBOLS --------------------------

	.type		.nv.reservedSmem.offset0,@object
	.size		.nv.reservedSmem.offset0,0x4
